	.headerflags	@"EF_CUDA_TEXMODE_UNIFIED EF_CUDA_64BIT_ADDRESS EF_CUDA_ACCELERATORS EF_CUDA_SM90 EF_CUDA_VIRTUAL_SM(EF_CUDA_SM90)"
	.elftype	@"ET_EXEC"


//--------------------- .nv.info                  --------------------------
	.section	.nv.info,"",@"SHT_CUDA_INFO"
	.align	4


	//----- nvinfo : EIATTR_REGCOUNT
	.align		4
        /*0000*/ 	.byte	0x04, 0x2f
        /*0002*/ 	.short	(.L_1 - .L_0)
	.align		4
.L_0:
        /*0004*/ 	.word	index@(triton_poi_fused_8)
        /*0008*/ 	.word	0x0000001e


	//----- nvinfo : EIATTR_MIN_STACK_SIZE
	.align		4
.L_1:
        /*000c*/ 	.byte	0x04, 0x12
        /*000e*/ 	.short	(.L_3 - .L_2)
	.align		4
.L_2:
        /*0010*/ 	.word	index@(triton_poi_fused_8)
        /*0014*/ 	.word	0x00000000


	//----- nvinfo : EIATTR_FRAME_SIZE
	.align		4
.L_3:
        /*0018*/ 	.byte	0x04, 0x11
        /*001a*/ 	.short	(.L_5 - .L_4)
	.align		4
.L_4:
        /*001c*/ 	.word	index@(triton_poi_fused_8)
        /*0020*/ 	.word	0x00000000


	//----- nvinfo : EIATTR_MIN_STACK_SIZE
	.align		4
.L_5:
        /*0024*/ 	.byte	0x04, 0x12
        /*0026*/ 	.short	(.L_7 - .L_6)
	.align		4
.L_6:
        /*0028*/ 	.word	index@(triton_poi_fused_8)
        /*002c*/ 	.word	0x00000000
.L_7:


//--------------------- .nv.info.triton_poi_fused_8 --------------------------
	.section	.nv.info.triton_poi_fused_8,"",@"SHT_CUDA_INFO"
	.sectionflags	@""
	.align	4


	//----- nvinfo : EIATTR_CUDA_API_VERSION
	.align		4
        /*0000*/ 	.byte	0x04, 0x37
        /*0002*/ 	.short	(.L_9 - .L_8)
.L_8:
        /*0004*/ 	.word	0x0000007c


	//----- nvinfo : EIATTR_KPARAM_INFO
	.align		4
.L_9:
        /*0008*/ 	.byte	0x04, 0x17
        /*000a*/ 	.short	(.L_11 - .L_10)
.L_10:
        /*000c*/ 	.word	0x00000000
        /*0010*/ 	.short	0x0003
        /*0012*/ 	.short	0x0014
        /*0014*/ 	.byte	0x00, 0xf0, 0x11, 0x00


	//----- nvinfo : EIATTR_KPARAM_INFO
	.align		4
.L_11:
        /*0018*/ 	.byte	0x04, 0x17
        /*001a*/ 	.short	(.L_13 - .L_12)
.L_12:
        /*001c*/ 	.word	0x00000000
        /*0020*/ 	.short	0x0002
        /*0022*/ 	.short	0x0010
        /*0024*/ 	.byte	0x00, 0xf0, 0x11, 0x00


	//----- nvinfo : EIATTR_KPARAM_INFO
	.align		4
.L_13:
        /*0028*/ 	.byte	0x04, 0x17
        /*002a*/ 	.short	(.L_15 - .L_14)
.L_14:
        /*002c*/ 	.word	0x00000000
        /*0030*/ 	.short	0x0001
        /*0032*/ 	.short	0x0008
        /*0034*/ 	.byte	0x00, 0xf4, 0x21, 0x00


	//----- nvinfo : EIATTR_KPARAM_INFO
	.align		4
.L_15:
        /*0038*/ 	.byte	0x04, 0x17
        /*003a*/ 	.short	(.L_17 - .L_16)
.L_16:
        /*003c*/ 	.word	0x00000000
        /*0040*/ 	.short	0x0000
        /*0042*/ 	.short	0x0000
        /*0044*/ 	.byte	0x00, 0xf4, 0x21, 0x00


	//----- nvinfo : EIATTR_SPARSE_MMA_MASK
	.align		4
.L_17:
        /*0048*/ 	.byte	0x03, 0x50
        /*004a*/ 	.short	0x0000


	//----- nvinfo : EIATTR_MAXREG_COUNT
	.align		4
        /*004c*/ 	.byte	0x03, 0x1b
        /*004e*/ 	.short	0x00ff


	//----- nvinfo : EIATTR_EXIT_INSTR_OFFSETS
	.align		4
        /*0050*/ 	.byte	0x04, 0x1c
        /*0052*/ 	.short	(.L_19 - .L_18)


	//   ....[0]....
.L_18:
        /*0054*/ 	.word	0x000006b0


	//   ....[1]....
        /*0058*/ 	.word	0x00000700


	//----- nvinfo : EIATTR_REQNTID
	.align		4
.L_19:
        /*005c*/ 	.byte	0x04, 0x10
        /*005e*/ 	.short	(.L_21 - .L_20)
.L_20:
        /*0060*/ 	.word	0x00000080
        /*0064*/ 	.word	0x00000001
        /*0068*/ 	.word	0x00000001


	//----- nvinfo : EIATTR_CBANK_PARAM_SIZE
	.align		4
.L_21:
        /*006c*/ 	.byte	0x03, 0x19
        /*006e*/ 	.short	0x0018


	//----- nvinfo : EIATTR_PARAM_CBANK
	.align		4
        /*0070*/ 	.byte	0x04, 0x0a
        /*0072*/ 	.short	(.L_23 - .L_22)
	.align		4
.L_22:
        /*0074*/ 	.word	index@(.nv.constant0.triton_poi_fused_8)
        /*0078*/ 	.short	0x0210
        /*007a*/ 	.short	0x0018


	//----- nvinfo : EIATTR_SW_WAR
	.align		4
.L_23:
        /*007c*/ 	.byte	0x04, 0x36
        /*007e*/ 	.short	(.L_25 - .L_24)
.L_24:
        /*0080*/ 	.word	0x00000008
.L_25:


//--------------------- .nv.callgraph             --------------------------
	.section	.nv.callgraph,"",@"SHT_CUDA_CALLGRAPH"
	.align	4
	.sectionentsize	8
	.align		4
        /*0000*/ 	.word	0x00000000
	.align		4
        /*0004*/ 	.word	0xffffffff
	.align		4
        /*0008*/ 	.word	0x00000000
	.align		4
        /*000c*/ 	.word	0xfffffffe
	.align		4
        /*0010*/ 	.word	0x00000000
	.align		4
        /*0014*/ 	.word	0xfffffffd
	.align		4
        /*0018*/ 	.word	0x00000000
	.align		4
        /*001c*/ 	.word	0xfffffffc


//--------------------- .text.triton_poi_fused_8  --------------------------
	.section	.text.triton_poi_fused_8,"ax",@progbits
	.sectionflags	@"SHF_BARRIERS=1"
	.align	128
        .global         triton_poi_fused_8
        .type           triton_poi_fused_8,@function
        .size           triton_poi_fused_8,(.L_x_1 - triton_poi_fused_8)
        .other          triton_poi_fused_8,@"STO_CUDA_ENTRY STV_DEFAULT"
triton_poi_fused_8:
.text.triton_poi_fused_8:
[----:B------:R-:W0:Y:S01]  /*0000*/  LDC R1, c[0x0][0x28] ;  /* 0x00000a00ff017b82 */ /* 0x000e220000000800 */
[----:B------:R-:W1:Y:S07]  /*0010*/  S2R R19, SR_CTAID.Z ;  /* 0x0000000000137919 */ /* 0x000e6e0000002700 */
[----:B------:R-:W1:Y:S01]  /*0020*/  S2UR UR4, SR_CTAID.Y ;  /* 0x00000000000479c3 */ /* 0x000e620000002600 */
[----:B------:R-:W-:Y:S01]  /*0030*/  IMAD.MOV.U32 R14, RZ, RZ, RZ ;  /* 0x000000ffff0e7224 */ /* 0x000fe200078e00ff */
[----:B------:R-:W-:Y:S01]  /*0040*/  ULDC.64 UR6, c[0x0][0x208] ;  /* 0x0000820000067ab9 */ /* 0x000fe20000000a00 */
[----:B------:R-:W2:Y:S01]  /*0050*/  S2R R15, SR_CTAID.X ;  /* 0x00000000000f7919 */ /* 0x000ea20000002500 */
[----:B------:R-:W3:Y:S04]  /*0060*/  S2R R18, SR_TID.X ;  /* 0x0000000000127919 */ /* 0x000ee80000002100 */
[----:B------:R-:W1:Y:S08]  /*0070*/  LDC R0, c[0x0][0x10] ;  /* 0x00000400ff007b82 */ /* 0x000e700000000800 */
[----:B------:R-:W4:Y:S01]  /*0080*/  LDC.64 R16, c[0x0][0x210] ;  /* 0x00008400ff107b82 */ /* 0x000f220000000a00 */
[----:B-1----:R-:W-:-:S02]  /*0090*/  IMAD R19, R19, R0, UR4 ;  /* 0x0000000413137e24 */ /* 0x002fc4000f8e0200 */
[----:B--2---:R-:W-:Y:S02]  /*00a0*/  IMAD.SHL.U32 R15, R15, 0x10, RZ ;  /* 0x000000100f0f7824 */ /* 0x004fe400078e00ff */
[----:B------:R-:W-:Y:S01]  /*00b0*/  IMAD.SHL.U32 R19, R19, 0x40, RZ ;  /* 0x0000004013137824 */ /* 0x000fe200078e00ff */
[----:B---3--:R-:W-:Y:S02]  /*00c0*/  SHF.R.U32.HI R0, RZ, 0x4, R18 ;  /* 0x00000004ff007819 */ /* 0x008fe40000011612 */
[----:B------:R-:W-:Y:S02]  /*00d0*/  LOP3.LUT R4, R15, 0xf, R18, 0xf8, !PT ;  /* 0x0000000f0f047812 */ /* 0x000fe400078ef812 */
[----:B------:R-:W-:Y:S02]  /*00e0*/  SGXT.U32 R0, R0, 0x3 ;  /* 0x000000030000781a */ /* 0x000fe40000000000 */
[----:B------:R-:W-:Y:S02]  /*00f0*/  ISETP.GE.AND P0, PT, R4, 0x9, PT ;  /* 0x000000090400780c */ /* 0x000fe40003f06270 */
[----:B------:R-:W-:-:S02]  /*0100*/  LOP3.LUT R3, R19, 0x8, R0, 0xfe, !PT ;  /* 0x0000000813037812 */ /* 0x000fc400078efe00 */
[----:B------:R-:W-:Y:S02]  /*0110*/  LOP3.LUT R2, R19, R0, RZ, 0xfc, !PT ;  /* 0x0000000013027212 */ /* 0x000fe400078efcff */
[C---:B------:R-:W-:Y:S01]  /*0120*/  ISETP.LT.AND P2, PT, R3.reuse, 0x90000, !P0 ;  /* 0x000900000300780c */ /* 0x040fe20004741270 */
[--C-:B------:R-:W-:Y:S01]  /*0130*/  IMAD R3, R3, 0x9, R4.reuse ;  /* 0x0000000903037824 */ /* 0x100fe200078e0204 */
[----:B------:R-:W-:Y:S01]  /*0140*/  LOP3.LUT R6, R19, 0x10, R0, 0xfe, !PT ;  /* 0x0000001013067812 */ /* 0x000fe200078efe00 */
[C---:B------:R-:W-:Y:S01]  /*0150*/  IMAD R5, R2.reuse, 0x9, R4 ;  /* 0x0000000902057824 */ /* 0x040fe200078e0204 */
[----:B------:R-:W-:Y:S02]  /*0160*/  LOP3.LUT R7, R19, 0x18, R0, 0xfe, !PT ;  /* 0x0000001813077812 */ /* 0x000fe400078efe00 */
[----:B------:R-:W-:Y:S01]  /*0170*/  ISETP.LT.AND P1, PT, R2, 0x90000, !P0 ;  /* 0x000900000200780c */ /* 0x000fe20004721270 */
[----:B----4-:R-:W-:Y:S01]  /*0180*/  IMAD.WIDE R2, R3, 0x4, R16 ;  /* 0x0000000403027825 */ /* 0x010fe200078e0210 */
[----:B------:R-:W-:-:S02]  /*0190*/  ISETP.LT.AND P6, PT, R6, 0x90000, !P0 ;  /* 0x000900000600780c */ /* 0x000fc400047c1270 */
[----:B------:R-:W-:Y:S02]  /*01a0*/  LOP3.LUT R8, R19, 0x20, R0, 0xfe, !PT ;  /* 0x0000002013087812 */ /* 0x000fe400078efe00 */
[----:B------:R-:W-:Y:S01]  /*01b0*/  ISETP.LT.AND P5, PT, R7, 0x90000, !P0 ;  /* 0x000900000700780c */ /* 0x000fe200047a1270 */
[----:B------:R1:W2:Y:S01]  /*01c0*/  @P2 LDG.E.EL R14, desc[UR6][R2.64] ;  /* 0x00000006020e2981 */ /* 0x0002a2000c2e1900 */
[----:B------:R-:W-:Y:S02]  /*01d0*/  LOP3.LUT R4, R19, 0x28, R0, 0xfe, !PT ;  /* 0x0000002813047812 */ /* 0x000fe400078efe00 */
[----:B------:R-:W-:Y:S02]  /*01e0*/  LOP3.LUT R6, R19, 0x30, R0, 0xfe, !PT ;  /* 0x0000003013067812 */ /* 0x000fe400078efe00 */
[----:B------:R-:W-:Y:S02]  /*01f0*/  LOP3.LUT R7, R19, 0x38, R0, 0xfe, !PT ;  /* 0x0000003813077812 */ /* 0x000fe400078efe00 */
[----:B------:R-:W-:-:S02]  /*0200*/  ISETP.LT.AND P4, PT, R8, 0x90000, !P0 ;  /* 0x000900000800780c */ /* 0x000fc40004781270 */
[----:B------:R-:W-:Y:S02]  /*0210*/  ISETP.LT.AND P3, PT, R4, 0x90000, !P0 ;  /* 0x000900000400780c */ /* 0x000fe40004761270 */
[----:B------:R-:W-:Y:S02]  /*0220*/  ISETP.LT.AND P2, PT, R6, 0x90000, !P0 ;  /* 0x000900000600780c */ /* 0x000fe40004741270 */
[----:B------:R-:W-:Y:S01]  /*0230*/  ISETP.LT.AND P0, PT, R7, 0x90000, !P0 ;  /* 0x000900000700780c */ /* 0x000fe20004701270 */
[C---:B------:R-:W-:Y:S02]  /*0240*/  VIADD R7, R5.reuse, 0x90 ;  /* 0x0000009005077836 */ /* 0x040fe40000000000 */
[C---:B------:R-:W-:Y:S02]  /*0250*/  VIADD R9, R5.reuse, 0xd8 ;  /* 0x000000d805097836 */ /* 0x040fe40000000000 */
[C---:B------:R-:W-:Y:S02]  /*0260*/  VIADD R11, R5.reuse, 0x120 ;  /* 0x00000120050b7836 */ /* 0x040fe40000000000 */
[----:B------:R-:W-:-:S02]  /*0270*/  VIADD R13, R5, 0x168 ;  /* 0x00000168050d7836 */ /* 0x000fc40000000000 */
[C---:B------:R-:W-:Y:S02]  /*0280*/  VIADD R23, R5.reuse, 0x1b0 ;  /* 0x000001b005177836 */ /* 0x040fe40000000000 */
[C---:B------:R-:W-:Y:S02]  /*0290*/  VIADD R25, R5.reuse, 0x1f8 ;  /* 0x000001f805197836 */ /* 0x040fe40000000000 */
[----:B-1----:R-:W-:-:S04]  /*02a0*/  IMAD.WIDE R2, R5, 0x4, R16 ;  /* 0x0000000405027825 */ /* 0x002fc800078e0210 */
[----:B------:R-:W-:-:S04]  /*02b0*/  IMAD.WIDE R4, R7, 0x4, R16 ;  /* 0x0000000407047825 */ /* 0x000fc800078e0210 */
[----:B------:R-:W-:-:S04]  /*02c0*/  IMAD.WIDE R6, R9, 0x4, R16 ;  /* 0x0000000409067825 */ /* 0x000fc800078e0210 */
[----:B------:R-:W-:Y:S01]  /*02d0*/  IMAD.WIDE R8, R11, 0x4, R16 ;  /* 0x000000040b087825 */ /* 0x000fe200078e0210 */
[----:B------:R-:W-:-:S03]  /*02e0*/  CS2R R20, SRZ ;  /* 0x0000000000147805 */ /* 0x000fc6000001ff00 */
[----:B------:R-:W-:-:S03]  /*02f0*/  IMAD.WIDE R10, R13, 0x4, R16 ;  /* 0x000000040d0a7825 */ /* 0x000fc600078e0210 */
[----:B------:R1:W3:Y:S01]  /*0300*/  @P6 LDG.E.EL R20, desc[UR6][R4.64] ;  /* 0x0000000604146981 */ /* 0x0002e2000c2e1900 */
[--C-:B------:R-:W-:Y:S01]  /*0310*/  IMAD.WIDE R12, R23, 0x4, R16.reuse ;  /* 0x00000004170c7825 */ /* 0x100fe200078e0210 */
[----:B------:R-:W-:Y:S02]  /*0320*/  CS2R R22, SRZ ;  /* 0x0000000000167805 */ /* 0x000fe4000001ff00 */
[----:B------:R-:W4:Y:S01]  /*0330*/  @P5 LDG.E.EL R21, desc[UR6][R6.64] ;  /* 0x0000000606155981 */ /* 0x000f22000c2e1900 */
[----:B------:R-:W-:Y:S01]  /*0340*/  IMAD.WIDE R16, R25, 0x4, R16 ;  /* 0x0000000419107825 */ /* 0x000fe200078e0210 */
[----:B------:R-:W-:Y:S02]  /*0350*/  CS2R R24, SRZ ;  /* 0x0000000000187805 */ /* 0x000fe4000001ff00 */
[----:B------:R-:W5:Y:S01]  /*0360*/  @P4 LDG.E.EL R22, desc[UR6][R8.64] ;  /* 0x0000000608164981 */ /* 0x000f62000c2e1900 */
[----:B------:R-:W-:-:S03]  /*0370*/  IMAD.MOV.U32 R26, RZ, RZ, RZ ;  /* 0x000000ffff1a7224 */ /* 0x000fc600078e00ff */
[----:B------:R-:W5:Y:S04]  /*0380*/  @P3 LDG.E.EL R24, desc[UR6][R10.64] ;  /* 0x000000060a183981 */ /* 0x000f68000c2e1900 */
[----:B------:R1:W5:Y:S04]  /*0390*/  @P2 LDG.E.EL R23, desc[UR6][R12.64] ;  /* 0x000000060c172981 */ /* 0x000368000c2e1900 */
[----:B------:R1:W5:Y:S04]  /*03a0*/  @P1 LDG.E.EL R25, desc[UR6][R2.64] ;  /* 0x0000000602191981 */ /* 0x000368000c2e1900 */
[----:B------:R-:W5:Y:S01]  /*03b0*/  @P0 LDG.E.EL R26, desc[UR6][R16.64] ;  /* 0x00000006101a0981 */ /* 0x000f62000c2e1900 */
[----:B------:R-:W1:Y:S01]  /*03c0*/  S2R R27, SR_TID.X ;  /* 0x00000000001b7919 */ /* 0x000e620000002100 */
[----:B------:R-:W1:Y:S01]  /*03d0*/  S2UR UR5, SR_CgaCtaId ;  /* 0x00000000000579c3 */ /* 0x000e620000008800 */
[----:B------:R-:W-:-:S02]  /*03e0*/  UMOV UR4, 0x400 ;  /* 0x0000040000047882 */ /* 0x000fc40000000000 */
[----:B01----:R-:W-:Y:S01]  /*03f0*/  UPRMT UR4, UR5, 0x654, UR4 ;  /* 0x0000065405047896 */ /* 0x003fe20008000004 */
[----:B------:R-:W-:Y:S01]  /*0400*/  IMAD.SHL.U32 R4, R27, 0x40, RZ ;  /* 0x000000401b047824 */ /* 0x000fe200078e00ff */
[----:B------:R-:W-:-:S04]  /*0410*/  SHF.R.U32.HI R5, RZ, 0x4, R27 ;  /* 0x00000004ff057819 */ /* 0x000fc8000001161b */
[----:B------:R-:W-:Y:S02]  /*0420*/  SGXT.U32 R5, R5, 0x3 ;  /* 0x000000030505781a */ /* 0x000fe40000000000 */
[----:B------:R-:W-:-:S04]  /*0430*/  LOP3.LUT R4, R4, 0x3c0, RZ, 0xc0, !PT ;  /* 0x000003c004047812 */ /* 0x000fc800078ec0ff */
[C---:B------:R-:W-:Y:S02]  /*0440*/  LOP3.LUT R5, R4.reuse, R5, RZ, 0xfc, !PT ;  /* 0x0000000504057212 */ /* 0x040fe400078efcff */
[----:B------:R-:W-:-:S05]  /*0450*/  LEA.HI R4, R4, UR4, RZ, 0x1e ;  /* 0x0000000404047c11 */ /* 0x000fca000f8ff0ff */
[----:B------:R-:W-:Y:S01]  /*0460*/  IMAD R13, R5, 0x4, R4 ;  /* 0x00000004050d7824 */ /* 0x000fe200078e0204 */
[C---:B------:R-:W-:Y:S01]  /*0470*/  LOP3.LUT R2, R27.reuse, 0x70, RZ, 0xc0, !PT ;  /* 0x000000701b027812 */ /* 0x040fe200078ec0ff */
[----:B------:R-:W-:-:S04]  /*0480*/  IMAD.SHL.U32 R8, R27, 0x4, RZ ;  /* 0x000000041b087824 */ /* 0x000fc800078e00ff */
[----:B------:R-:W-:Y:S01]  /*0490*/  VIADD R3, R2, UR4 ;  /* 0x0000000402037c36 */ /* 0x000fe20008000000 */
[----:B------:R-:W-:-:S05]  /*04a0*/  LOP3.LUT R8, R8, 0x1fc, RZ, 0xc0, !PT ;  /* 0x000001fc08087812 */ /* 0x000fca00078ec0ff */
[----:B------:R-:W-:Y:S02]  /*04b0*/  IMAD R4, R8, 0x4, R3 ;  /* 0x0000000408047824 */ /* 0x000fe400078e0203 */
[----:B------:R-:W-:Y:S01]  /*04c0*/  IMAD.SHL.U32 R18, R18, 0x4, RZ ;  /* 0x0000000412127824 */ /* 0x000fe200078e00ff */
[----:B------:R-:W0:Y:S04]  /*04d0*/  LDC.64 R2, c[0x0][0x218] ;  /* 0x00008600ff027b82 */ /* 0x000e280000000a00 */
[----:B------:R-:W-:-:S05]  /*04e0*/  LOP3.LUT R18, R19, 0x3c, R18, 0xf8, !PT ;  /* 0x0000003c13127812 */ /* 0x000fca00078ef812 */
[----:B------:R-:W-:-:S05]  /*04f0*/  IMAD.HI R9, R18, 0x2aaaaaab, RZ ;  /* 0x2aaaaaab12097827 */ /* 0x000fca00078e02ff */
[----:B------:R-:W-:-:S04]  /*0500*/  SHF.R.U32.HI R10, RZ, 0x1f, R9 ;  /* 0x0000001fff0a7819 */ /* 0x000fc80000011609 */
[----:B------:R-:W-:Y:S02]  /*0510*/  LEA.HI.SX32 R11, R9, R10, 0x19 ;  /* 0x0000000a090b7211 */ /* 0x000fe400078fcaff */
[----:B------:R-:W-:Y:S02]  /*0520*/  LOP3.LUT R10, R8, 0x200, RZ, 0xfc, !PT ;  /* 0x00000200080a7812 */ /* 0x000fe400078efcff */
[----:B------:R-:W-:Y:S01]  /*0530*/  ISETP.GE.AND P0, PT, R18, 0x90000, PT ;  /* 0x000900001200780c */ /* 0x000fe20003f06270 */
[----:B------:R-:W-:Y:S01]  /*0540*/  IMAD R18, R11, -0x300, R18 ;  /* 0xfffffd000b127824 */ /* 0x000fe200078e0212 */
[----:B------:R-:W-:Y:S02]  /*0550*/  LOP3.LUT R9, R15, R0, RZ, 0xfc, !PT ;  /* 0x000000000f097212 */ /* 0x000fe400078efcff */
[----:B------:R-:W-:Y:S02]  /*0560*/  LOP3.LUT R0, R15, 0x8, R0, 0xfe, !PT ;  /* 0x000000080f007812 */ /* 0x000fe400078efe00 */
[----:B------:R-:W-:Y:S01]  /*0570*/  SHF.R.U32.HI R10, RZ, 0x2, R10 ;  /* 0x00000002ff0a7819 */ /* 0x000fe2000001160a */
[----:B------:R-:W-:Y:S01]  /*0580*/  IMAD R18, R11, 0x1b00, R18 ;  /* 0x00001b000b127824 */ /* 0x000fe200078e0212 */
[----:B------:R-:W-:-:S02]  /*0590*/  ISETP.LT.AND P1, PT, R9, 0x9, !P0 ;  /* 0x000000090900780c */ /* 0x000fc40004721270 */
[----:B------:R-:W-:Y:S02]  /*05a0*/  ISETP.LT.AND P0, PT, R0, 0x9, !P0 ;  /* 0x000000090000780c */ /* 0x000fe40004701270 */
[----:B------:R-:W-:Y:S01]  /*05b0*/  LOP3.LUT R10, R10, 0xf0, RZ, 0xc0, !PT ;  /* 0x000000f00a0a7812 */ /* 0x000fe200078ec0ff */
[----:B------:R-:W-:-:S04]  /*05c0*/  IMAD R11, R9, 0x300, R18 ;  /* 0x00000300090b7824 */ /* 0x000fc800078e0212 */
[----:B------:R-:W-:Y:S02]  /*05d0*/  VIADD R9, R10, UR4 ;  /* 0x000000040a097c36 */ /* 0x000fe40008000000 */
[----:B0-----:R-:W-:-:S04]  /*05e0*/  IMAD.WIDE R10, R11, 0x4, R2 ;  /* 0x000000040b0a7825 */ /* 0x001fc800078e0202 */
[----:B------:R-:W-:Y:S01]  /*05f0*/  IMAD R9, R8, 0x4, R9 ;  /* 0x0000000408097824 */ /* 0x000fe200078e0209 */
[----:B--2---:R-:W-:Y:S04]  /*0600*/  STS [R13+0x20], R14 ;  /* 0x0000200e0d007388 */ /* 0x004fe80000000800 */
[----:B---3--:R-:W-:Y:S04]  /*0610*/  STS [R13+0x40], R20 ;  /* 0x000040140d007388 */ /* 0x008fe80000000800 */
[----:B----4-:R-:W-:Y:S04]  /*0620*/  STS [R13+0x60], R21 ;  /* 0x000060150d007388 */ /* 0x010fe80000000800 */
[----:B-----5:R-:W-:Y:S04]  /*0630*/  STS [R13+0x80], R22 ;  /* 0x000080160d007388 */ /* 0x020fe80000000800 */
[----:B------:R-:W-:Y:S04]  /*0640*/  STS [R13+0xa0], R24 ;  /* 0x0000a0180d007388 */ /* 0x000fe80000000800 */
[----:B------:R-:W-:Y:S04]  /*0650*/  STS [R13+0xc0], R23 ;  /* 0x0000c0170d007388 */ /* 0x000fe80000000800 */
[----:B------:R-:W-:Y:S04]  /*0660*/  STS [R13], R25 ;  /* 0x000000190d007388 */ /* 0x000fe80000000800 */
[----:B------:R-:W-:Y:S01]  /*0670*/  STS [R13+0xe0], R26 ;  /* 0x0000e01a0d007388 */ /* 0x000fe20000000800 */
[----:B------:R-:W-:Y:S06]  /*0680*/  BAR.SYNC.DEFER_BLOCKING 0x0 ;  /* 0x0000000000007b1d */ /* 0x000fec0000010000 */
[----:B------:R-:W0:Y:S04]  /*0690*/  LDS.128 R4, [R4] ;  /* 0x0000000004047984 */ /* 0x000e280000000c00 */
[----:B0-----:R0:W-:Y:S02]  /*06a0*/  @P1 STG.E.128 desc[UR6][R10.64], R4 ;  /* 0x000000040a001986 */ /* 0x0011e4000c101d06 */
[----:B0-----:R-:W-:Y:S05]  /*06b0*/  @!P0 EXIT ;  /* 0x000000000000894d */ /* 0x001fea0003800000 */
[----:B0-----:R-:W0:Y:S01]  /*06c0*/  LDS.128 R8, [R9+0x800] ;  /* 0x0008000009087984 */ /* 0x001e220000000c00 */
[----:B------:R-:W-:-:S04]  /*06d0*/  IMAD R5, R0, 0x300, R18 ;  /* 0x0000030000057824 */ /* 0x000fc800078e0212 */
[----:B------:R-:W-:-:S05]  /*06e0*/  IMAD.WIDE R2, R5, 0x4, R2 ;  /* 0x0000000405027825 */ /* 0x000fca00078e0202 */
[----:B0-----:R-:W-:Y:S01]  /*06f0*/  STG.E.128 desc[UR6][R2.64], R8 ;  /* 0x0000000802007986 */ /* 0x001fe2000c101d06 */
[----:B------:R-:W-:Y:S05]  /*0700*/  EXIT ;  /* 0x000000000000794d */ /* 0x000fea0003800000 */
.L_x_0:
[----:B------:R-:W-:-:S00]  /*0710*/  BRA `(.L_x_0) ;  /* 0xfffffffc00fc7947 */ /* 0x000fc0000383ffff */
[----:B------:R-:W-:-:S00]  /*0720*/  NOP ;  /* 0x0000000000007918 */ /* 0x000fc00000000000 */
        /* <DEDUP_REMOVED lines=13> */
.L_x_1:


//--------------------- .nv.shared.triton_poi_fused_8 --------------------------
	.section	.nv.shared.triton_poi_fused_8,"aw",@nobits
	.sectionflags	@""
	.align	16
	.zero		1024


//--------------------- .nv.constant0.triton_poi_fused_8 --------------------------
	.section	.nv.constant0.triton_poi_fused_8,"a",@progbits
	.sectionflags	@""
	.align	4
.nv.constant0.triton_poi_fused_8:
	.zero		552
